	.headerflags	@"EF_CUDA_TEXMODE_UNIFIED EF_CUDA_64BIT_ADDRESS EF_CUDA_ACCELERATORS EF_CUDA_SM90 EF_CUDA_VIRTUAL_SM(EF_CUDA_SM90)"
	.elftype	@"ET_EXEC"


//--------------------- .nv.info                  --------------------------
	.section	.nv.info,"",@"SHT_CUDA_INFO"
	.align	4


	//----- nvinfo : EIATTR_REGCOUNT
	.align		4
        /*0000*/ 	.byte	0x04, 0x2f
        /*0002*/ 	.short	(.L_1 - .L_0)
	.align		4
.L_0:
        /*0004*/ 	.word	index@(triton_poi_fused_relu_threshold_backward_3)
        /*0008*/ 	.word	0x0000000e


	//----- nvinfo : EIATTR_MIN_STACK_SIZE
	.align		4
.L_1:
        /*000c*/ 	.byte	0x04, 0x12
        /*000e*/ 	.short	(.L_3 - .L_2)
	.align		4
.L_2:
        /*0010*/ 	.word	index@(triton_poi_fused_relu_threshold_backward_3)
        /*0014*/ 	.word	0x00000000


	//----- nvinfo : EIATTR_FRAME_SIZE
	.align		4
.L_3:
        /*0018*/ 	.byte	0x04, 0x11
        /*001a*/ 	.short	(.L_5 - .L_4)
	.align		4
.L_4:
        /*001c*/ 	.word	index@(triton_poi_fused_relu_threshold_backward_3)
        /*0020*/ 	.word	0x00000000


	//----- nvinfo : EIATTR_MIN_STACK_SIZE
	.align		4
.L_5:
        /*0024*/ 	.byte	0x04, 0x12
        /*0026*/ 	.short	(.L_7 - .L_6)
	.align		4
.L_6:
        /*0028*/ 	.word	index@(triton_poi_fused_relu_threshold_backward_3)
        /*002c*/ 	.word	0x00000000
.L_7:


//--------------------- .nv.info.triton_poi_fused_relu_threshold_backward_3 --------------------------
	.section	.nv.info.triton_poi_fused_relu_threshold_backward_3,"",@"SHT_CUDA_INFO"
	.sectionflags	@""
	.align	4


	//----- nvinfo : EIATTR_CUDA_API_VERSION
	.align		4
        /*0000*/ 	.byte	0x04, 0x37
        /*0002*/ 	.short	(.L_9 - .L_8)
.L_8:
        /*0004*/ 	.word	0x0000007c


	//----- nvinfo : EIATTR_KPARAM_INFO
	.align		4
.L_9:
        /*0008*/ 	.byte	0x04, 0x17
        /*000a*/ 	.short	(.L_11 - .L_10)
.L_10:
        /*000c*/ 	.word	0x00000000
        /*0010*/ 	.short	0x0003
        /*0012*/ 	.short	0x0018
        /*0014*/ 	.byte	0x00, 0xf0, 0x11, 0x00


	//----- nvinfo : EIATTR_KPARAM_INFO
	.align		4
.L_11:
        /*0018*/ 	.byte	0x04, 0x17
        /*001a*/ 	.short	(.L_13 - .L_12)
.L_12:
        /*001c*/ 	.word	0x00000000
        /*0020*/ 	.short	0x0002
        /*0022*/ 	.short	0x0010
        /*0024*/ 	.byte	0x00, 0xf4, 0x21, 0x00


	//----- nvinfo : EIATTR_KPARAM_INFO
	.align		4
.L_13:
        /*0028*/ 	.byte	0x04, 0x17
        /*002a*/ 	.short	(.L_15 - .L_14)
.L_14:
        /*002c*/ 	.word	0x00000000
        /*0030*/ 	.short	0x0001
        /*0032*/ 	.short	0x0008
        /*0034*/ 	.byte	0x00, 0xf4, 0x21, 0x00


	//----- nvinfo : EIATTR_KPARAM_INFO
	.align		4
.L_15:
        /*0038*/ 	.byte	0x04, 0x17
        /*003a*/ 	.short	(.L_17 - .L_16)
.L_16:
        /*003c*/ 	.word	0x00000000
        /*0040*/ 	.short	0x0000
        /*0042*/ 	.short	0x0000
        /*0044*/ 	.byte	0x00, 0xf4, 0x21, 0x00


	//----- nvinfo : EIATTR_SPARSE_MMA_MASK
	.align		4
.L_17:
        /*0048*/ 	.byte	0x03, 0x50
        /*004a*/ 	.short	0x0000


	//----- nvinfo : EIATTR_MAXREG_COUNT
	.align		4
        /*004c*/ 	.byte	0x03, 0x1b
        /*004e*/ 	.short	0x00ff


	//----- nvinfo : EIATTR_EXIT_INSTR_OFFSETS
	.align		4
        /*0050*/ 	.byte	0x04, 0x1c
        /*0052*/ 	.short	(.L_19 - .L_18)


	//   ....[0]....
.L_18:
        /*0054*/ 	.word	0x00000240


	//   ....[1]....
        /*0058*/ 	.word	0x00000260


	//----- nvinfo : EIATTR_REQNTID
	.align		4
.L_19:
        /*005c*/ 	.byte	0x04, 0x10
        /*005e*/ 	.short	(.L_21 - .L_20)
.L_20:
        /*0060*/ 	.word	0x00000080
        /*0064*/ 	.word	0x00000001
        /*0068*/ 	.word	0x00000001


	//----- nvinfo : EIATTR_CBANK_PARAM_SIZE
	.align		4
.L_21:
        /*006c*/ 	.byte	0x03, 0x19
        /*006e*/ 	.short	0x001c


	//----- nvinfo : EIATTR_PARAM_CBANK
	.align		4
        /*0070*/ 	.byte	0x04, 0x0a
        /*0072*/ 	.short	(.L_23 - .L_22)
	.align		4
.L_22:
        /*0074*/ 	.word	index@(.nv.constant0.triton_poi_fused_relu_threshold_backward_3)
        /*0078*/ 	.short	0x0210
        /*007a*/ 	.short	0x001c


	//----- nvinfo : EIATTR_SW_WAR
	.align		4
.L_23:
        /*007c*/ 	.byte	0x04, 0x36
        /*007e*/ 	.short	(.L_25 - .L_24)
.L_24:
        /*0080*/ 	.word	0x00000008
.L_25:


//--------------------- .nv.callgraph             --------------------------
	.section	.nv.callgraph,"",@"SHT_CUDA_CALLGRAPH"
	.align	4
	.sectionentsize	8
	.align		4
        /*0000*/ 	.word	0x00000000
	.align		4
        /*0004*/ 	.word	0xffffffff
	.align		4
        /*0008*/ 	.word	0x00000000
	.align		4
        /*000c*/ 	.word	0xfffffffe
	.align		4
        /*0010*/ 	.word	0x00000000
	.align		4
        /*0014*/ 	.word	0xfffffffd
	.align		4
        /*0018*/ 	.word	0x00000000
	.align		4
        /*001c*/ 	.word	0xfffffffc


//--------------------- .text.triton_poi_fused_relu_threshold_backward_3 --------------------------
	.section	.text.triton_poi_fused_relu_threshold_backward_3,"ax",@progbits
	.align	128
        .global         triton_poi_fused_relu_threshold_backward_3
        .type           triton_poi_fused_relu_threshold_backward_3,@function
        .size           triton_poi_fused_relu_threshold_backward_3,(.L_x_1 - triton_poi_fused_relu_threshold_backward_3)
        .other          triton_poi_fused_relu_threshold_backward_3,@"STO_CUDA_ENTRY STV_DEFAULT"
triton_poi_fused_relu_threshold_backward_3:
.text.triton_poi_fused_relu_threshold_backward_3:
[----:B------:R-:W0:Y:S02]  /*0000*/  LDC R1, c[0x0][0x28] ;  /* 0x00000a00ff017b82 */ /* 0x000e240000000800 */
[----:B------:R-:W1:Y:S01]  /*0010*/  S2R R0, SR_TID.X ;  /* 0x0000000000007919 */ /* 0x000e620000002100 */
[----:B------:R-:W2:Y:S01]  /*0020*/  LDC.64 R4, c[0x0][0x218] ;  /* 0x00008600ff047b82 */ /* 0x000ea20000000a00 */
[----:B------:R-:W-:Y:S01]  /*0030*/  CS2R R10, SRZ ;  /* 0x00000000000a7805 */ /* 0x000fe2000001ff00 */
[----:B------:R-:W-:Y:S01]  /*0040*/  ULDC.64 UR4, c[0x0][0x208] ;  /* 0x0000820000047ab9 */ /* 0x000fe20000000a00 */
[----:B------:R-:W3:Y:S01]  /*0050*/  S2R R7, SR_CTAID.X ;  /* 0x0000000000077919 */ /* 0x000ee20000002500 */
[----:B------:R-:W-:-:S04]  /*0060*/  ULDC.64 UR6, c[0x0][0x220] ;  /* 0x0000880000067ab9 */ /* 0x000fc80000000a00 */
[----:B------:R-:W4:Y:S01]  /*0070*/  LDC.64 R2, c[0x0][0x210] ;  /* 0x00008400ff027b82 */ /* 0x000f220000000a00 */
[----:B-1----:R-:W-:Y:S01]  /*0080*/  IMAD.SHL.U32 R0, R0, 0x2, RZ ;  /* 0x0000000200007824 */ /* 0x002fe200078e00ff */
[----:B---3--:R-:W-:-:S04]  /*0090*/  SHF.R.S32.HI R6, RZ, 0x17, R7 ;  /* 0x00000017ff067819 */ /* 0x008fc80000011407 */
[----:B------:R-:W-:-:S05]  /*00a0*/  LOP3.LUT R0, R0, 0xfe, RZ, 0xc0, !PT ;  /* 0x000000fe00007812 */ /* 0x000fca00078ec0ff */
[----:B------:R-:W-:Y:S01]  /*00b0*/  IMAD R7, R7, 0x100, R0 ;  /* 0x0000010007077824 */ /* 0x000fe200078e0200 */
[----:B------:R-:W-:-:S03]  /*00c0*/  SGXT R0, R6, 0x1 ;  /* 0x000000010600781a */ /* 0x000fc60000000200 */
[C---:B----4-:R-:W-:Y:S01]  /*00d0*/  IMAD.WIDE R2, R7.reuse, 0x4, R2 ;  /* 0x0000000407027825 */ /* 0x050fe200078e0202 */
[----:B------:R-:W-:Y:S02]  /*00e0*/  LEA.HI R0, R0, R7, RZ, 0x6 ;  /* 0x0000000700007211 */ /* 0x000fe400078f30ff */
[----:B------:R-:W-:Y:S02]  /*00f0*/  ISETP.GE.AND P0, PT, R7, 0x400, PT ;  /* 0x000004000700780c */ /* 0x000fe40003f06270 */
[----:B------:R-:W-:-:S05]  /*0100*/  LOP3.LUT R0, R0, 0xffffffc0, RZ, 0xc0, !PT ;  /* 0xffffffc000007812 */ /* 0x000fca00078ec0ff */
[----:B------:R-:W-:-:S04]  /*0110*/  IMAD.IADD R9, R7, 0x1, -R0 ;  /* 0x0000000107097824 */ /* 0x000fc800078e0a00 */
[----:B--2---:R-:W-:Y:S01]  /*0120*/  IMAD.WIDE R4, R9, 0x4, R4 ;  /* 0x0000000409047825 */ /* 0x004fe200078e0204 */
[----:B------:R-:W-:-:S04]  /*0130*/  CS2R R8, SRZ ;  /* 0x0000000000087805 */ /* 0x000fc8000001ff00 */
[----:B------:R-:W2:Y:S04]  /*0140*/  @!P0 LDG.E.EL.64 R10, desc[UR4][R4.64] ;  /* 0x00000004040a8981 */ /* 0x000ea8000c2e1b00 */
[----:B------:R-:W2:Y:S02]  /*0150*/  @!P0 LDG.E.64 R8, desc[UR4][R2.64] ;  /* 0x0000000402088981 */ /* 0x000ea4000c1e1b00 */
[----:B--2---:R-:W-:Y:S01]  /*0160*/  FSETP.GEU.AND P2, PT, R8, -R10, PT ;  /* 0x8000000a0800720b */ /* 0x004fe20003f4e000 */
[----:B------:R-:W-:Y:S01]  /*0170*/  FADD R8, R10, R8 ;  /* 0x000000080a087221 */ /* 0x000fe20000000000 */
[----:B------:R-:W-:Y:S01]  /*0180*/  FADD R0, R11, R9 ;  /* 0x000000090b007221 */ /* 0x000fe20000000000 */
[----:B------:R-:W-:-:S03]  /*0190*/  FSETP.GEU.AND P1, PT, R9, -R11, PT ;  /* 0x8000000b0900720b */ /* 0x000fc60003f2e000 */
[----:B------:R-:W-:Y:S02]  /*01a0*/  FSEL R8, R8, RZ, P2 ;  /* 0x000000ff08087208 */ /* 0x000fe40001000000 */
[----:B------:R-:W-:Y:S02]  /*01b0*/  FSEL R9, R0, RZ, P1 ;  /* 0x000000ff00097208 */ /* 0x000fe40000800000 */
[----:B------:R-:W-:Y:S02]  /*01c0*/  FSETP.GTU.AND P3, PT, R8, RZ, PT ;  /* 0x000000ff0800720b */ /* 0x000fe40003f6c000 */
[----:B------:R-:W-:Y:S02]  /*01d0*/  FSETP.GTU.AND P2, PT, R9, RZ, PT ;  /* 0x000000ff0900720b */ /* 0x000fe40003f4c000 */
[----:B------:R-:W-:Y:S02]  /*01e0*/  IADD3 R6, P1, R7, UR6, RZ ;  /* 0x0000000607067c10 */ /* 0x000fe4000ff3e0ff */
[----:B------:R-:W-:-:S02]  /*01f0*/  SEL R0, RZ, 0x1, P3 ;  /* 0x00000001ff007807 */ /* 0x000fc40001800000 */
[----:B------:R-:W-:Y:S01]  /*0200*/  SEL R5, RZ, 0x100, P2 ;  /* 0x00000100ff057807 */ /* 0x000fe20001000000 */
[----:B------:R1:W-:Y:S01]  /*0210*/  @!P0 STG.E.64 desc[UR4][R2.64], R8 ;  /* 0x0000000802008986 */ /* 0x0003e2000c101b04 */
[----:B------:R-:W-:-:S03]  /*0220*/  LEA.HI.X.SX32 R7, R7, UR7, 0x1, P1 ;  /* 0x0000000707077c11 */ /* 0x000fc600088f0eff */
[----:B------:R-:W-:Y:S01]  /*0230*/  IMAD.IADD R5, R0, 0x1, R5 ;  /* 0x0000000100057824 */ /* 0x000fe200078e0205 */
[----:B------:R-:W-:Y:S06]  /*0240*/  @P0 EXIT ;  /* 0x000000000000094d */ /* 0x000fec0003800000 */
[----:B------:R-:W-:Y:S01]  /*0250*/  STG.E.U16 desc[UR4][R6.64], R5 ;  /* 0x0000000506007986 */ /* 0x000fe2000c101504 */
[----:B------:R-:W-:Y:S05]  /*0260*/  EXIT ;  /* 0x000000000000794d */ /* 0x000fea0003800000 */
.L_x_0:
[----:B------:R-:W-:-:S00]  /*0270*/  BRA `(.L_x_0) ;  /* 0xfffffffc00fc7947 */ /* 0x000fc0000383ffff */
[----:B------:R-:W-:-:S00]  /*0280*/  NOP ;  /* 0x0000000000007918 */ /* 0x000fc00000000000 */
[----:B------:R-:W-:-:S00]  /*0290*/  NOP ;  /* 0x0000000000007918 */ /* 0x000fc00000000000 */
[----:B------:R-:W-:-:S00]  /*02a0*/  NOP ;  /* 0x0000000000007918 */ /* 0x000fc00000000000 */
[----:B------:R-:W-:-:S00]  /*02b0*/  NOP ;  /* 0x0000000000007918 */ /* 0x000fc00000000000 */
[----:B------:R-:W-:-:S00]  /*02c0*/  NOP ;  /* 0x0000000000007918 */ /* 0x000fc00000000000 */
[----:B------:R-:W-:-:S00]  /*02d0*/  NOP ;  /* 0x0000000000007918 */ /* 0x000fc00000000000 */
[----:B------:R-:W-:-:S00]  /*02e0*/  NOP ;  /* 0x0000000000007918 */ /* 0x000fc00000000000 */
[----:B------:R-:W-:-:S00]  /*02f0*/  NOP ;  /* 0x0000000000007918 */ /* 0x000fc00000000000 */
.L_x_1:


//--------------------- .nv.constant0.triton_poi_fused_relu_threshold_backward_3 --------------------------
	.section	.nv.constant0.triton_poi_fused_relu_threshold_backward_3,"a",@progbits
	.sectionflags	@""
	.align	4
.nv.constant0.triton_poi_fused_relu_threshold_backward_3:
	.zero		556
